//
// Generated by NVIDIA NVVM Compiler
//
// Compiler Build ID: CL-36424714
// Cuda compilation tools, release 13.0, V13.0.88
// Based on NVVM 20.0.0
//

.version 9.0
.target sm_100
.address_size 64

	// .globl	_Z14kernelFuncHalfv

.visible .entry _Z14kernelFuncHalfv()
{


	ret;

}
	// .globl	_Z15kernelFuncHalf2v
.visible .entry _Z15kernelFuncHalf2v()
{


	ret;

}


// ===== COMPILED SASS (sm_100) =====

	.target	sm_100

	.elftype	@"ET_EXEC"


//--------------------- .note.nv.tkinfo           --------------------------
	.section	.note.nv.tkinfo,"",@"SHT_NOTE"
	.sectionflags	@"SHF_NOTE_NV_TKINFO"
	.tkinfo
        /*0018*/ 	.word	0x00000002
        /*0030*/ 	.string	""
        /*0030*/ 	.string	"ptxas"
        /*0030*/ 	.string	"Cuda compilation tools, release 13.0, V13.0.88"
        /*0030*/ 	.string	"Build cuda_13.0.r13.0/compiler.36424714_0"
        /*0030*/ 	.string	"-arch sm_100 -m 64 "



//--------------------- .note.nv.cuinfo           --------------------------
	.section	.note.nv.cuinfo,"",@"SHT_NOTE"
	.sectionflags	@"SHF_NOTE_NV_CUINFO"
        /*0018*/ 	.short	0x0002
        /*001a*/ 	.short	0x0064
        /*001c*/ 	.short	0x0082
	.zero		2


//--------------------- .nv.info                  --------------------------
	.section	.nv.info,"",@"SHT_CUDA_INFO"
	.align	4


	//----- nvinfo : EIATTR_REGCOUNT
	.align		4
        /*0000*/ 	.byte	0x04, 0x2f
        /*0002*/ 	.short	(.L_1 - .L_0)
	.align		4
.L_0:
        /*0004*/ 	.word	index@(_Z14kernelFuncHalfv)
        /*0008*/ 	.word	0x00000004


	//----- nvinfo : EIATTR_FRAME_SIZE
	.align		4
.L_1:
        /*000c*/ 	.byte	0x04, 0x11
        /*000e*/ 	.short	(.L_3 - .L_2)
	.align		4
.L_2:
        /*0010*/ 	.word	index@(_Z14kernelFuncHalfv)
        /*0014*/ 	.word	0x00000000


	//----- nvinfo : EIATTR_REGCOUNT
	.align		4
.L_3:
        /*0018*/ 	.byte	0x04, 0x2f
        /*001a*/ 	.short	(.L_5 - .L_4)
	.align		4
.L_4:
        /*001c*/ 	.word	index@(_Z15kernelFuncHalf2v)
        /*0020*/ 	.word	0x00000004


	//----- nvinfo : EIATTR_FRAME_SIZE
	.align		4
.L_5:
        /*0024*/ 	.byte	0x04, 0x11
        /*0026*/ 	.short	(.L_7 - .L_6)
	.align		4
.L_6:
        /*0028*/ 	.word	index@(_Z15kernelFuncHalf2v)
        /*002c*/ 	.word	0x00000000


	//----- nvinfo : EIATTR_MIN_STACK_SIZE
	.align		4
.L_7:
        /*0030*/ 	.byte	0x04, 0x12
        /*0032*/ 	.short	(.L_9 - .L_8)
	.align		4
.L_8:
        /*0034*/ 	.word	index@(_Z15kernelFuncHalf2v)
        /*0038*/ 	.word	0x00000000


	//----- nvinfo : EIATTR_MIN_STACK_SIZE
	.align		4
.L_9:
        /*003c*/ 	.byte	0x04, 0x12
        /*003e*/ 	.short	(.L_11 - .L_10)
	.align		4
.L_10:
        /*0040*/ 	.word	index@(_Z14kernelFuncHalfv)
        /*0044*/ 	.word	0x00000000
.L_11:


//--------------------- .nv.compat                --------------------------
	.section	.nv.compat,"",@"SHT_CUDA_COMPAT_INFO"
	.align	4
        /*0000*/ 	.byte	0x02, 0x09, 0x00, 0x00, 0x02, 0x02, 0x01, 0x00, 0x02, 0x05, 0x05, 0x00, 0x03, 0x07, 0x01, 0x01
        /*0010*/ 	.byte	0x02, 0x03, 0x00, 0x00, 0x02, 0x06, 0x01, 0x00, 0x04, 0x0b, 0x08, 0x00, 0x09, 0x00, 0x00, 0x00
        /*0020*/ 	.byte	0x00, 0x00, 0x00, 0x00


//--------------------- .nv.info._Z15kernelFuncHalf2v --------------------------
	.section	.nv.info._Z15kernelFuncHalf2v,"",@"SHT_CUDA_INFO"
	.sectionflags	@""
	.align	4


	//----- nvinfo : EIATTR_CUDA_API_VERSION
	.align		4
        /*0000*/ 	.byte	0x04, 0x37
        /*0002*/ 	.short	(.L_13 - .L_12)
.L_12:
        /*0004*/ 	.word	0x00000082


	//----- nvinfo : EIATTR_SPARSE_MMA_MASK
	.align		4
.L_13:
        /*0008*/ 	.byte	0x03, 0x50
        /*000a*/ 	.short	0x0000


	//----- nvinfo : EIATTR_MAXREG_COUNT
	.align		4
        /*000c*/ 	.byte	0x03, 0x1b
        /*000e*/ 	.short	0x00ff


	//----- nvinfo : EIATTR_MERCURY_ISA_VERSION
	.align		4
        /*0010*/ 	.byte	0x03, 0x5f
        /*0012*/ 	.short	0x0101


	//----- nvinfo : EIATTR_VRC_CTA_INIT_COUNT
	.align		4
        /*0014*/ 	.byte	0x02, 0x4a
	.zero		1
	.zero		1


	//----- nvinfo : EIATTR_EXIT_INSTR_OFFSETS
	.align		4
        /*0018*/ 	.byte	0x04, 0x1c
        /*001a*/ 	.short	(.L_15 - .L_14)


	//   ....[0]....
.L_14:
        /*001c*/ 	.word	0x00000010


	//----- nvinfo : EIATTR_SW_WAR
	.align		4
.L_15:
        /*0020*/ 	.byte	0x04, 0x36
        /*0022*/ 	.short	(.L_17 - .L_16)
.L_16:
        /*0024*/ 	.word	0x00000008
.L_17:


//--------------------- .nv.info._Z14kernelFuncHalfv --------------------------
	.section	.nv.info._Z14kernelFuncHalfv,"",@"SHT_CUDA_INFO"
	.sectionflags	@""
	.align	4


	//----- nvinfo : EIATTR_CUDA_API_VERSION
	.align		4
        /*0000*/ 	.byte	0x04, 0x37
        /*0002*/ 	.short	(.L_19 - .L_18)
.L_18:
        /*0004*/ 	.word	0x00000082


	//----- nvinfo : EIATTR_SPARSE_MMA_MASK
	.align		4
.L_19:
        /*0008*/ 	.byte	0x03, 0x50
        /*000a*/ 	.short	0x0000


	//----- nvinfo : EIATTR_MAXREG_COUNT
	.align		4
        /*000c*/ 	.byte	0x03, 0x1b
        /*000e*/ 	.short	0x00ff


	//----- nvinfo : EIATTR_MERCURY_ISA_VERSION
	.align		4
        /*0010*/ 	.byte	0x03, 0x5f
        /*0012*/ 	.short	0x0101


	//----- nvinfo : EIATTR_VRC_CTA_INIT_COUNT
	.align		4
        /*0014*/ 	.byte	0x02, 0x4a
	.zero		1
	.zero		1


	//----- nvinfo : EIATTR_EXIT_INSTR_OFFSETS
	.align		4
        /*0018*/ 	.byte	0x04, 0x1c
        /*001a*/ 	.short	(.L_21 - .L_20)


	//   ....[0]....
.L_20:
        /*001c*/ 	.word	0x00000010


	//----- nvinfo : EIATTR_SW_WAR
	.align		4
.L_21:
        /*0020*/ 	.byte	0x04, 0x36
        /*0022*/ 	.short	(.L_23 - .L_22)
.L_22:
        /*0024*/ 	.word	0x00000008
.L_23:


//--------------------- .nv.callgraph             --------------------------
	.section	.nv.callgraph,"",@"SHT_CUDA_CALLGRAPH"
	.align	4
	.sectionentsize	8
	.align		4
        /*0000*/ 	.word	0x00000000
	.align		4
        /*0004*/ 	.word	0xffffffff
	.align		4
        /*0008*/ 	.word	0x00000000
	.align		4
        /*000c*/ 	.word	0xfffffffe
	.align		4
        /*0010*/ 	.word	0x00000000
	.align		4
        /*0014*/ 	.word	0xfffffffd
	.align		4
        /*0018*/ 	.word	0x00000000
	.align		4
        /*001c*/ 	.word	0xfffffffc


//--------------------- .text._Z15kernelFuncHalf2v --------------------------
	.section	.text._Z15kernelFuncHalf2v,"ax",@progbits
	.align	128
        .global         _Z15kernelFuncHalf2v
        .type           _Z15kernelFuncHalf2v,@function
        .size           _Z15kernelFuncHalf2v,(.L_x_2 - _Z15kernelFuncHalf2v)
        .other          _Z15kernelFuncHalf2v,@"STO_CUDA_ENTRY STV_DEFAULT"
_Z15kernelFuncHalf2v:
.text._Z15kernelFuncHalf2v:
[----:B------:R-:W-:Y:S01]  /*0000*/  LDC R1, c[0x0][0x37c] ;  /* 0x0000df00ff017b82 */ /* 0x000fe20000000800 */
[----:B------:R-:W-:Y:S05]  /*0010*/  EXIT ;  /* 0x000000000000794d */ /* 0x000fea0003800000 */
.L_x_0:
[----:B------:R-:W-:-:S00]  /*0020*/  BRA `(.L_x_0) ;  /* 0xfffffffc00fc7947 */ /* 0x000fc0000383ffff */
[----:B------:R-:W-:-:S00]  /*0030*/  NOP ;  /* 0x0000000000007918 */ /* 0x000fc00000000000 */
        /* <DEDUP_REMOVED lines=12> */
.L_x_2:


//--------------------- .text._Z14kernelFuncHalfv --------------------------
	.section	.text._Z14kernelFuncHalfv,"ax",@progbits
	.align	128
        .global         _Z14kernelFuncHalfv
        .type           _Z14kernelFuncHalfv,@function
        .size           _Z14kernelFuncHalfv,(.L_x_3 - _Z14kernelFuncHalfv)
        .other          _Z14kernelFuncHalfv,@"STO_CUDA_ENTRY STV_DEFAULT"
_Z14kernelFuncHalfv:
.text._Z14kernelFuncHalfv:
[----:B------:R-:W-:Y:S01]  /*0000*/  LDC R1, c[0x0][0x37c] ;  /* 0x0000df00ff017b82 */ /* 0x000fe20000000800 */
[----:B------:R-:W-:Y:S05]  /*0010*/  EXIT ;  /* 0x000000000000794d */ /* 0x000fea0003800000 */
.L_x_1:
        /* <DEDUP_REMOVED lines=14> */
.L_x_3:


//--------------------- .nv.shared.reserved.0     --------------------------
	.section	.nv.shared.reserved.0,"aw",@nobits
	.weak		__nv_reservedSMEM_offset_0_alias
	.size		__nv_reservedSMEM_offset_0_alias, 0, 64
	.other		__nv_reservedSMEM_offset_0_alias,@"STO_CUDA_RESERVED_SHARED STV_DEFAULT"
__nv_reservedSMEM_offset_0_alias:
	.zero		0
	.zero		64


//--------------------- .nv.constant0._Z15kernelFuncHalf2v --------------------------
	.section	.nv.constant0._Z15kernelFuncHalf2v,"a",@progbits
	.sectionflags	@""
	.align	4
.nv.constant0._Z15kernelFuncHalf2v:
	.zero		896


//--------------------- .nv.constant0._Z14kernelFuncHalfv --------------------------
	.section	.nv.constant0._Z14kernelFuncHalfv,"a",@progbits
	.sectionflags	@""
	.align	4
.nv.constant0._Z14kernelFuncHalfv:
	.zero		896


//--------------------- SYMBOLS --------------------------

	.type		.nv.reservedSmem.offset0,@object
	.size		.nv.reservedSmem.offset0,0x4
